	.headerflags	@"EF_CUDA_TEXMODE_UNIFIED EF_CUDA_64BIT_ADDRESS EF_CUDA_ACCELERATORS EF_CUDA_SM90 EF_CUDA_VIRTUAL_SM(EF_CUDA_SM90)"
	.elftype	@"ET_EXEC"


//--------------------- .nv.info                  --------------------------
	.section	.nv.info,"",@"SHT_CUDA_INFO"
	.align	4


	//----- nvinfo : EIATTR_REGCOUNT
	.align		4
        /*0000*/ 	.byte	0x04, 0x2f
        /*0002*/ 	.short	(.L_2 - .L_1)
	.align		4
.L_1:
        /*0004*/ 	.word	index@(triton_per_fused__native_batch_norm_legit_18)
        /*0008*/ 	.word	0x00000016


	//----- nvinfo : EIATTR_MIN_STACK_SIZE
	.align		4
.L_2:
        /*000c*/ 	.byte	0x04, 0x12
        /*000e*/ 	.short	(.L_4 - .L_3)
	.align		4
.L_3:
        /*0010*/ 	.word	index@(triton_per_fused__native_batch_norm_legit_18)
        /*0014*/ 	.word	0x00000000


	//----- nvinfo : EIATTR_FRAME_SIZE
	.align		4
.L_4:
        /*0018*/ 	.byte	0x04, 0x11
        /*001a*/ 	.short	(.L_6 - .L_5)
	.align		4
.L_5:
        /*001c*/ 	.word	index@(triton_per_fused__native_batch_norm_legit_18)
        /*0020*/ 	.word	0x00000000


	//----- nvinfo : EIATTR_MIN_STACK_SIZE
	.align		4
.L_6:
        /*0024*/ 	.byte	0x04, 0x12
        /*0026*/ 	.short	(.L_8 - .L_7)
	.align		4
.L_7:
        /*0028*/ 	.word	index@(triton_per_fused__native_batch_norm_legit_18)
        /*002c*/ 	.word	0x00000000
.L_8:


//--------------------- .nv.info.triton_per_fused__native_batch_norm_legit_18 --------------------------
	.section	.nv.info.triton_per_fused__native_batch_norm_legit_18,"",@"SHT_CUDA_INFO"
	.sectionflags	@""
	.align	4


	//----- nvinfo : EIATTR_CUDA_API_VERSION
	.align		4
        /*0000*/ 	.byte	0x04, 0x37
        /*0002*/ 	.short	(.L_10 - .L_9)
.L_9:
        /*0004*/ 	.word	0x0000007c


	//----- nvinfo : EIATTR_KPARAM_INFO
	.align		4
.L_10:
        /*0008*/ 	.byte	0x04, 0x17
        /*000a*/ 	.short	(.L_12 - .L_11)
.L_11:
        /*000c*/ 	.word	0x00000000
        /*0010*/ 	.short	0x0005
        /*0012*/ 	.short	0x0024
        /*0014*/ 	.byte	0x00, 0xf0, 0x11, 0x00


	//----- nvinfo : EIATTR_KPARAM_INFO
	.align		4
.L_12:
        /*0018*/ 	.byte	0x04, 0x17
        /*001a*/ 	.short	(.L_14 - .L_13)
.L_13:
        /*001c*/ 	.word	0x00000000
        /*0020*/ 	.short	0x0004
        /*0022*/ 	.short	0x0020
        /*0024*/ 	.byte	0x00, 0xf0, 0x11, 0x00


	//----- nvinfo : EIATTR_KPARAM_INFO
	.align		4
.L_14:
        /*0028*/ 	.byte	0x04, 0x17
        /*002a*/ 	.short	(.L_16 - .L_15)
.L_15:
        /*002c*/ 	.word	0x00000000
        /*0030*/ 	.short	0x0003
        /*0032*/ 	.short	0x0018
        /*0034*/ 	.byte	0x00, 0xf4, 0x21, 0x00


	//----- nvinfo : EIATTR_KPARAM_INFO
	.align		4
.L_16:
        /*0038*/ 	.byte	0x04, 0x17
        /*003a*/ 	.short	(.L_18 - .L_17)
.L_17:
        /*003c*/ 	.word	0x00000000
        /*0040*/ 	.short	0x0002
        /*0042*/ 	.short	0x0010
        /*0044*/ 	.byte	0x00, 0xf4, 0x21, 0x00


	//----- nvinfo : EIATTR_KPARAM_INFO
	.align		4
.L_18:
        /*0048*/ 	.byte	0x04, 0x17
        /*004a*/ 	.short	(.L_20 - .L_19)
.L_19:
        /*004c*/ 	.word	0x00000000
        /*0050*/ 	.short	0x0001
        /*0052*/ 	.short	0x0008
        /*0054*/ 	.byte	0x00, 0xf4, 0x21, 0x00


	//----- nvinfo : EIATTR_KPARAM_INFO
	.align		4
.L_20:
        /*0058*/ 	.byte	0x04, 0x17
        /*005a*/ 	.short	(.L_22 - .L_21)
.L_21:
        /*005c*/ 	.word	0x00000000
        /*0060*/ 	.short	0x0000
        /*0062*/ 	.short	0x0000
        /*0064*/ 	.byte	0x00, 0xf4, 0x21, 0x00


	//----- nvinfo : EIATTR_SPARSE_MMA_MASK
	.align		4
.L_22:
        /*0068*/ 	.byte	0x03, 0x50
        /*006a*/ 	.short	0x0000


	//----- nvinfo : EIATTR_MAXREG_COUNT
	.align		4
        /*006c*/ 	.byte	0x03, 0x1b
        /*006e*/ 	.short	0x00ff


	//----- nvinfo : EIATTR_COOP_GROUP_MASK_REGIDS
	.align		4
        /*0070*/ 	.byte	0x04, 0x29
        /*0072*/ 	.short	(.L_24 - .L_23)


	//   ....[0]....
.L_23:
        /*0074*/ 	.word	0xffffffff


	//   ....[1]....
        /*0078*/ 	.word	0xffffffff


	//   ....[2]....
        /*007c*/ 	.word	0xffffffff


	//   ....[3]....
        /*0080*/ 	.word	0xffffffff


	//   ....[4]....
        /*0084*/ 	.word	0xffffffff


	//   ....[5]....
        /*0088*/ 	.word	0xffffffff


	//   ....[6]....
        /*008c*/ 	.word	0xffffffff


	//   ....[7]....
        /*0090*/ 	.word	0xffffffff


	//   ....[8]....
        /*0094*/ 	.word	0xffffffff


	//   ....[9]....
        /*0098*/ 	.word	0xffffffff


	//   ....[10]....
        /*009c*/ 	.word	0xffffffff


	//   ....[11]....
        /*00a0*/ 	.word	0xffffffff


	//   ....[12]....
        /*00a4*/ 	.word	0xffffffff


	//   ....[13]....
        /*00a8*/ 	.word	0xffffffff


	//----- nvinfo : EIATTR_COOP_GROUP_INSTR_OFFSETS
	.align		4
.L_24:
        /*00ac*/ 	.byte	0x04, 0x28
        /*00ae*/ 	.short	(.L_26 - .L_25)


	//   ....[0]....
.L_25:
        /*00b0*/ 	.word	0x00000230


	//   ....[1]....
        /*00b4*/ 	.word	0x00000240


	//   ....[2]....
        /*00b8*/ 	.word	0x00000280


	//   ....[3]....
        /*00bc*/ 	.word	0x000002a0


	//   ....[4]....
        /*00c0*/ 	.word	0x000002f0


	//   ....[5]....
        /*00c4*/ 	.word	0x00000300


	//   ....[6]....
        /*00c8*/ 	.word	0x00000380


	//   ....[7]....
        /*00cc*/ 	.word	0x00000440


	//   ....[8]....
        /*00d0*/ 	.word	0x00000450


	//   ....[9]....
        /*00d4*/ 	.word	0x000004b0


	//   ....[10]....
        /*00d8*/ 	.word	0x000004c0


	//   ....[11]....
        /*00dc*/ 	.word	0x00000510


	//   ....[12]....
        /*00e0*/ 	.word	0x00000560


	//   ....[13]....
        /*00e4*/ 	.word	0x00000610


	//----- nvinfo : EIATTR_EXIT_INSTR_OFFSETS
	.align		4
.L_26:
        /*00e8*/ 	.byte	0x04, 0x1c
        /*00ea*/ 	.short	(.L_28 - .L_27)


	//   ....[0]....
.L_27:
        /*00ec*/ 	.word	0x00000790


	//   ....[1]....
        /*00f0*/ 	.word	0x000007e0


	//----- nvinfo : EIATTR_REQNTID
	.align		4
.L_28:
        /*00f4*/ 	.byte	0x04, 0x10
        /*00f6*/ 	.short	(.L_30 - .L_29)
.L_29:
        /*00f8*/ 	.word	0x00000040
        /*00fc*/ 	.word	0x00000001
        /*0100*/ 	.word	0x00000001


	//----- nvinfo : EIATTR_CBANK_PARAM_SIZE
	.align		4
.L_30:
        /*0104*/ 	.byte	0x03, 0x19
        /*0106*/ 	.short	0x0028


	//----- nvinfo : EIATTR_PARAM_CBANK
	.align		4
        /*0108*/ 	.byte	0x04, 0x0a
        /*010a*/ 	.short	(.L_32 - .L_31)
	.align		4
.L_31:
        /*010c*/ 	.word	index@(.nv.constant0.triton_per_fused__native_batch_norm_legit_18)
        /*0110*/ 	.short	0x0210
        /*0112*/ 	.short	0x0028


	//----- nvinfo : EIATTR_SW_WAR
	.align		4
.L_32:
        /*0114*/ 	.byte	0x04, 0x36
        /*0116*/ 	.short	(.L_34 - .L_33)
.L_33:
        /*0118*/ 	.word	0x00000008
.L_34:


//--------------------- .nv.callgraph             --------------------------
	.section	.nv.callgraph,"",@"SHT_CUDA_CALLGRAPH"
	.align	4
	.sectionentsize	8
	.align		4
        /*0000*/ 	.word	0x00000000
	.align		4
        /*0004*/ 	.word	0xffffffff
	.align		4
        /*0008*/ 	.word	0x00000000
	.align		4
        /*000c*/ 	.word	0xfffffffe
	.align		4
        /*0010*/ 	.word	0x00000000
	.align		4
        /*0014*/ 	.word	0xfffffffd
	.align		4
        /*0018*/ 	.word	0x00000000
	.align		4
        /*001c*/ 	.word	0xfffffffc


//--------------------- .nv.constant4             --------------------------
	.section	.nv.constant4,"a",@progbits
	.align	8
	.align		8
.nv.constant4:
        /*0000*/ 	.dword	_$_str


//--------------------- .text.triton_per_fused__native_batch_norm_legit_18 --------------------------
	.section	.text.triton_per_fused__native_batch_norm_legit_18,"ax",@progbits
	.sectionflags	@"SHF_BARRIERS=1"
	.align	128
        .global         triton_per_fused__native_batch_norm_legit_18
        .type           triton_per_fused__native_batch_norm_legit_18,@function
        .size           triton_per_fused__native_batch_norm_legit_18,(.L_x_1 - triton_per_fused__native_batch_norm_legit_18)
        .other          triton_per_fused__native_batch_norm_legit_18,@"STO_CUDA_ENTRY STV_DEFAULT"
triton_per_fused__native_batch_norm_legit_18:
.text.triton_per_fused__native_batch_norm_legit_18:
[----:B------:R-:W0:Y:S02]  /*0000*/  LDC R1, c[0x0][0x28] ;  /* 0x00000a00ff017b82 */ /* 0x000e240000000800 */
[----:B------:R-:W1:Y:S01]  /*0010*/  S2R R0, SR_TID.X ;  /* 0x0000000000007919 */ /* 0x000e620000002100 */
[----:B------:R-:W2:Y:S01]  /*0020*/  LDC.64 R4, c[0x0][0x210] ;  /* 0x00008400ff047b82 */ /* 0x000ea20000000a00 */
[----:B------:R-:W-:Y:S01]  /*0030*/  ULDC.64 UR6, c[0x0][0x208] ;  /* 0x0000820000067ab9 */ /* 0x000fe20000000a00 */
[----:B------:R-:W3:Y:S01]  /*0040*/  S2R R3, SR_CTAID.X ;  /* 0x0000000000037919 */ /* 0x000ee20000002500 */
[C---:B-1----:R-:W-:Y:S02]  /*0050*/  IMAD.SHL.U32 R6, R0.reuse, 0x2, RZ ;  /* 0x0000000200067824 */ /* 0x042fe400078e00ff */
[----:B------:R-:W-:Y:S02]  /*0060*/  IMAD.SHL.U32 R9, R0, 0x40, RZ ;  /* 0x0000004000097824 */ /* 0x000fe400078e00ff */
[----:B---3--:R-:W-:Y:S01]  /*0070*/  IMAD.SHL.U32 R3, R3, 0x8, RZ ;  /* 0x0000000803037824 */ /* 0x008fe200078e00ff */
[----:B------:R-:W-:Y:S02]  /*0080*/  LOP3.LUT R6, R6, 0x6, RZ, 0xc0, !PT ;  /* 0x0000000606067812 */ /* 0x000fe400078ec0ff */
[----:B------:R-:W-:-:S02]  /*0090*/  LOP3.LUT R9, R9, 0xf00, RZ, 0xc0, !PT ;  /* 0x00000f0009097812 */ /* 0x000fc400078ec0ff */
[----:B------:R-:W-:-:S04]  /*00a0*/  LOP3.LUT R8, R3, R6, RZ, 0xfc, !PT ;  /* 0x0000000603087212 */ /* 0x000fc800078efcff */
[----:B------:R-:W-:Y:S02]  /*00b0*/  SHF.R.S32.HI R11, RZ, 0x1f, R8 ;  /* 0x0000001fff0b7819 */ /* 0x000fe40000011408 */
[----:B------:R-:W-:Y:S02]  /*00c0*/  ISETP.GE.AND P1, PT, R8, 0x400, PT ;  /* 0x000004000800780c */ /* 0x000fe40003f26270 */
[----:B------:R-:W-:-:S04]  /*00d0*/  LEA.HI R11, R11, R8, RZ, 0x8 ;  /* 0x000000080b0b7211 */ /* 0x000fc800078f40ff */
[C---:B------:R-:W-:Y:S01]  /*00e0*/  LOP3.LUT R10, R11.reuse, 0xffffff00, RZ, 0xc0, !PT ;  /* 0xffffff000b0a7812 */ /* 0x040fe200078ec0ff */
[----:B------:R-:W-:-:S03]  /*00f0*/  IMAD.SHL.U32 R11, R11, 0x10, RZ ;  /* 0x000000100b0b7824 */ /* 0x000fc600078e00ff */
[----:B------:R-:W-:Y:S02]  /*0100*/  IADD3 R10, R9, R8, -R10 ;  /* 0x00000008090a7210 */ /* 0x000fe40007ffe80a */
[----:B------:R-:W-:-:S05]  /*0110*/  LOP3.LUT R11, R11, 0xfffff000, RZ, 0xc0, !PT ;  /* 0xfffff0000b0b7812 */ /* 0x000fca00078ec0ff */
[----:B------:R-:W-:Y:S01]  /*0120*/  IMAD.IADD R9, R11, 0x1, R10 ;  /* 0x000000010b097824 */ /* 0x000fe200078e020a */
[----:B------:R-:W-:-:S03]  /*0130*/  CS2R R10, SRZ ;  /* 0x00000000000a7805 */ /* 0x000fc6000001ff00 */
[----:B--2---:R-:W-:-:S05]  /*0140*/  IMAD.WIDE R8, R9, 0x4, R4 ;  /* 0x0000000409087825 */ /* 0x004fca00078e0204 */
[----:B------:R1:W2:Y:S01]  /*0150*/  @!P1 LDG.E.64 R10, desc[UR6][R8.64] ;  /* 0x00000006080a9981 */ /* 0x0002a2000c1e1b00 */
[----:B------:R-:W3:Y:S01]  /*0160*/  S2UR UR5, SR_CgaCtaId ;  /* 0x00000000000579c3 */ /* 0x000ee20000008800 */
[----:B------:R-:W-:Y:S01]  /*0170*/  UMOV UR4, 0x400 ;  /* 0x0000040000047882 */ /* 0x000fe20000000000 */
[C---:B------:R-:W-:Y:S02]  /*0180*/  ISETP.GE.AND P2, PT, R0.reuse, 0x10, PT ;  /* 0x000000100000780c */ /* 0x040fe40003f46270 */
[----:B-1----:R-:W-:Y:S02]  /*0190*/  LOP3.LUT R8, R0, 0x1f, RZ, 0xc0, !PT ;  /* 0x0000001f00087812 */ /* 0x002fe400078ec0ff */
[----:B------:R-:W-:Y:S02]  /*01a0*/  SHF.R.U32.HI R9, RZ, 0x3, R0 ;  /* 0x00000003ff097819 */ /* 0x000fe40000011600 */
[----:B------:R-:W-:Y:S02]  /*01b0*/  ISETP.GE.U32.AND P3, PT, R8, 0x4, PT ;  /* 0x000000040800780c */ /* 0x000fe40003f66070 */
[----:B------:R-:W-:Y:S01]  /*01c0*/  LOP3.LUT R8, R9, 0x4, RZ, 0xc0, !PT ;  /* 0x0000000409087812 */ /* 0x000fe200078ec0ff */
[----:B------:R-:W-:Y:S01]  /*01d0*/  IMAD.SHL.U32 R9, R6, 0x8, RZ ;  /* 0x0000000806097824 */ /* 0x000fe200078e00ff */
[----:B---3--:R-:W-:Y:S01]  /*01e0*/  UPRMT UR4, UR5, 0x654, UR4 ;  /* 0x0000065405047896 */ /* 0x008fe20008000004 */
[----:B--2---:R-:W-:-:S02]  /*01f0*/  SEL R5, R10, RZ, !P1 ;  /* 0x000000ff0a057207 */ /* 0x004fc40004800000 */
[----:B------:R-:W-:Y:S02]  /*0200*/  SEL R4, R11, RZ, !P1 ;  /* 0x000000ff0b047207 */ /* 0x000fe40004800000 */
[----:B------:R-:W-:Y:S02]  /*0210*/  FSEL R10, R5, RZ, !P1 ;  /* 0x000000ff050a7208 */ /* 0x000fe40004800000 */
[----:B------:R-:W-:-:S03]  /*0220*/  FSEL R11, R4, RZ, !P1 ;  /* 0x000000ff040b7208 */ /* 0x000fc60004800000 */
[----:B------:R-:W1:Y:S04]  /*0230*/  SHFL.BFLY PT, R13, R10, 0x10, 0x1f ;  /* 0x0e001f000a0d7f89 */ /* 0x000e6800000e0000 */
[----:B------:R-:W2:Y:S01]  /*0240*/  SHFL.BFLY PT, R12, R11, 0x10, 0x1f ;  /* 0x0e001f000b0c7f89 */ /* 0x000ea200000e0000 */
[----:B-1----:R-:W-:Y:S01]  /*0250*/  FADD R13, R10, R13 ;  /* 0x0000000d0a0d7221 */ /* 0x002fe20000000000 */
[----:B--2---:R-:W-:Y:S01]  /*0260*/  FADD R14, R11, R12 ;  /* 0x0000000c0b0e7221 */ /* 0x004fe20000000000 */
[----:B------:R-:W-:-:S03]  /*0270*/  LOP3.LUT R11, R0, 0x1, RZ, 0xc0, !PT ;  /* 0x00000001000b7812 */ /* 0x000fc600078ec0ff */
[----:B------:R-:W1:Y:S01]  /*0280*/  SHFL.BFLY PT, R12, R13, 0x8, 0x1f ;  /* 0x0d001f000d0c7f89 */ /* 0x000e6200000e0000 */
[----:B------:R-:W-:-:S03]  /*0290*/  ISETP.NE.U32.AND P0, PT, R11, 0x1, PT ;  /* 0x000000010b00780c */ /* 0x000fc60003f05070 */
[----:B------:R-:W2:Y:S01]  /*02a0*/  SHFL.BFLY PT, R15, R14, 0x8, 0x1f ;  /* 0x0d001f000e0f7f89 */ /* 0x000ea200000e0000 */
[C---:B------:R-:W-:Y:S01]  /*02b0*/  ISETP.LT.AND P0, PT, R0.reuse, 0x10, P0 ;  /* 0x000000100000780c */ /* 0x040fe20000701270 */
[----:B-1----:R-:W-:Y:S01]  /*02c0*/  FADD R12, R13, R12 ;  /* 0x0000000c0d0c7221 */ /* 0x002fe20000000000 */
[----:B------:R-:W-:Y:S01]  /*02d0*/  LEA R13, R0, UR4, 0x2 ;  /* 0x00000004000d7c11 */ /* 0x000fe2000f8e10ff */
[----:B--2---:R-:W-:-:S03]  /*02e0*/  FADD R16, R14, R15 ;  /* 0x0000000f0e107221 */ /* 0x004fc60000000000 */
[----:B------:R-:W1:Y:S04]  /*02f0*/  SHFL.BFLY PT, R15, R12, 0x4, 0x1f ;  /* 0x0c801f000c0f7f89 */ /* 0x000e6800000e0000 */
[----:B------:R-:W2:Y:S01]  /*0300*/  SHFL.BFLY PT, R17, R16, 0x4, 0x1f ;  /* 0x0c801f0010117f89 */ /* 0x000ea200000e0000 */
[----:B-1----:R-:W-:Y:S01]  /*0310*/  FADD R15, R12, R15 ;  /* 0x0000000f0c0f7221 */ /* 0x002fe20000000000 */
[----:B------:R-:W-:Y:S01]  /*0320*/  LOP3.LUT R12, R9, R8, RZ, 0xfc, !PT ;  /* 0x00000008090c7212 */ /* 0x000fe200078efcff */
[----:B--2---:R-:W-:-:S04]  /*0330*/  FADD R17, R16, R17 ;  /* 0x0000001110117221 */ /* 0x004fc80000000000 */
[----:B------:R-:W-:Y:S04]  /*0340*/  @!P3 STS [R12+UR4], R15 ;  /* 0x0000000f0c00b988 */ /* 0x000fe80008000804 */
[----:B------:R-:W-:Y:S01]  /*0350*/  @!P3 STS [R12+UR4+0x8], R17 ;  /* 0x000008110c00b988 */ /* 0x000fe20008000804 */
[----:B------:R-:W-:Y:S06]  /*0360*/  BAR.SYNC.DEFER_BLOCKING 0x0 ;  /* 0x0000000000007b1d */ /* 0x000fec0000010000 */
[----:B------:R-:W1:Y:S04]  /*0370*/  @!P2 LDS R7, [R13] ;  /* 0x000000000d07a984 */ /* 0x000e680000000800 */
[----:B-1----:R-:W1:Y:S02]  /*0380*/  SHFL.BFLY PT, R10, R7, 0x1, 0x1f ;  /* 0x0c201f00070a7f89 */ /* 0x002e6400000e0000 */
[----:B-1----:R-:W-:-:S05]  /*0390*/  FADD R14, R7, R10 ;  /* 0x0000000a070e7221 */ /* 0x002fca0000000000 */
[----:B------:R-:W-:Y:S01]  /*03a0*/  @P0 STS [R13], R14 ;  /* 0x0000000e0d000388 */ /* 0x000fe20000000800 */
[----:B------:R-:W-:Y:S06]  /*03b0*/  BAR.SYNC.DEFER_BLOCKING 0x0 ;  /* 0x0000000000007b1d */ /* 0x000fec0000010000 */
[----:B------:R-:W1:Y:S04]  /*03c0*/  LDS R10, [R9+UR4] ;  /* 0x00000004090a7984 */ /* 0x000e680008000800 */
[----:B------:R-:W2:Y:S01]  /*03d0*/  LDS R11, [R9+UR4+0x8] ;  /* 0x00000804090b7984 */ /* 0x000ea20008000800 */
[----:B-1----:R-:W-:Y:S01]  /*03e0*/  FFMA R5, R10, -0.0625, R5 ;  /* 0xbd8000000a057823 */ /* 0x002fe20000000005 */
[----:B--2---:R-:W-:-:S03]  /*03f0*/  FFMA R4, R11, -0.0625, R4 ;  /* 0xbd8000000b047823 */ /* 0x004fc60000000004 */
[----:B------:R-:W-:Y:S01]  /*0400*/  FMUL R5, R5, R5 ;  /* 0x0000000505057220 */ /* 0x000fe20000400000 */
[----:B------:R-:W-:-:S04]  /*0410*/  FMUL R4, R4, R4 ;  /* 0x0000000404047220 */ /* 0x000fc80000400000 */
[----:B------:R-:W-:Y:S02]  /*0420*/  FSEL R7, R5, RZ, !P1 ;  /* 0x000000ff05077208 */ /* 0x000fe40004800000 */
[----:B------:R-:W-:-:S03]  /*0430*/  FSEL R4, R4, RZ, !P1 ;  /* 0x000000ff04047208 */ /* 0x000fc60004800000 */
[----:B------:R-:W1:Y:S04]  /*0440*/  SHFL.BFLY PT, R16, R7, 0x10, 0x1f ;  /* 0x0e001f0007107f89 */ /* 0x000e6800000e0000 */
[----:B------:R-:W2:Y:S01]  /*0450*/  SHFL.BFLY PT, R5, R4, 0x10, 0x1f ;  /* 0x0e001f0004057f89 */ /* 0x000ea200000e0000 */
[----:B-1----:R-:W-:Y:S01]  /*0460*/  FADD R16, R7, R16 ;  /* 0x0000001007107221 */ /* 0x002fe20000000000 */
[----:B------:R-:W-:Y:S01]  /*0470*/  LOP3.LUT R7, R0, 0x7, RZ, 0xc0, !PT ;  /* 0x0000000700077812 */ /* 0x000fe200078ec0ff */
[----:B--2---:R-:W-:Y:S01]  /*0480*/  FADD R17, R4, R5 ;  /* 0x0000000504117221 */ /* 0x004fe20000000000 */
[----:B------:R-:W-:Y:S02]  /*0490*/  BAR.SYNC.DEFER_BLOCKING 0x0 ;  /* 0x0000000000007b1d */ /* 0x000fe40000010000 */
[----:B------:R-:W-:-:S04]  /*04a0*/  LEA R7, R7, UR4, 0x2 ;  /* 0x0000000407077c11 */ /* 0x000fc8000f8e10ff */
[----:B------:R-:W1:Y:S04]  /*04b0*/  SHFL.BFLY PT, R5, R16, 0x8, 0x1f ;  /* 0x0d001f0010057f89 */ /* 0x000e6800000e0000 */
[----:B------:R-:W2:Y:S01]  /*04c0*/  SHFL.BFLY PT, R18, R17, 0x8, 0x1f ;  /* 0x0d001f0011127f89 */ /* 0x000ea200000e0000 */
[----:B-1----:R-:W-:Y:S01]  /*04d0*/  FADD R14, R16, R5 ;  /* 0x00000005100e7221 */ /* 0x002fe20000000000 */
[----:B------:R-:W-:Y:S02]  /*04e0*/  VIADD R5, R9, UR4 ;  /* 0x0000000409057c36 */ /* 0x000fe40008000000 */
[----:B--2---:R-:W-:Y:S02]  /*04f0*/  FADD R18, R17, R18 ;  /* 0x0000001211127221 */ /* 0x004fe40000000000 */
[----:B------:R-:W-:Y:S01]  /*0500*/  IMAD R6, R6, -0x4, R5 ;  /* 0xfffffffc06067824 */ /* 0x000fe200078e0205 */
[----:B------:R-:W1:Y:S01]  /*0510*/  SHFL.BFLY PT, R15, R14, 0x4, 0x1f ;  /* 0x0c801f000e0f7f89 */ /* 0x000e6200000e0000 */
[----:B------:R-:W-:-:S03]  /*0520*/  SHF.R.U32.HI R17, RZ, 0x3, R0 ;  /* 0x00000003ff117819 */ /* 0x000fc60000011600 */
[----:B------:R2:W-:Y:S01]  /*0530*/  STS.64 [R6], R10 ;  /* 0x0000000a06007388 */ /* 0x0005e20000000a00 */
[----:B------:R-:W-:Y:S01]  /*0540*/  SGXT.U32 R17, R17, 0x2 ;  /* 0x000000021111781a */ /* 0x000fe20000000000 */
[----:B------:R-:W-:Y:S06]  /*0550*/  BAR.SYNC.DEFER_BLOCKING 0x0 ;  /* 0x0000000000007b1d */ /* 0x000fec0000010000 */
[----:B------:R-:W3:Y:S02]  /*0560*/  SHFL.BFLY PT, R19, R18, 0x4, 0x1f ;  /* 0x0c801f0012137f89 */ /* 0x000ee400000e0000 */
[----:B--2---:R-:W2:Y:S01]  /*0570*/  LDC.64 R10, c[0x0][0x218] ;  /* 0x00008600ff0a7b82 */ /* 0x004ea20000000a00 */
[----:B-1----:R-:W-:Y:S01]  /*0580*/  FADD R15, R14, R15 ;  /* 0x0000000f0e0f7221 */ /* 0x002fe20000000000 */
[----:B------:R-:W-:Y:S06]  /*0590*/  LDS R16, [R7] ;  /* 0x0000000007107984 */ /* 0x000fec0000000800 */
[----:B------:R-:W-:Y:S01]  /*05a0*/  BAR.SYNC.DEFER_BLOCKING 0x0 ;  /* 0x0000000000007b1d */ /* 0x000fe20000010000 */
[----:B---3--:R-:W-:-:S05]  /*05b0*/  FADD R19, R18, R19 ;  /* 0x0000001312137221 */ /* 0x008fca0000000000 */
[----:B------:R1:W-:Y:S04]  /*05c0*/  @!P3 STS [R12+UR4], R15 ;  /* 0x0000000f0c00b988 */ /* 0x0003e80008000804 */
[----:B------:R-:W-:Y:S01]  /*05d0*/  @!P3 STS [R12+UR4+0x8], R19 ;  /* 0x000008130c00b988 */ /* 0x000fe20008000804 */
[----:B------:R-:W-:Y:S08]  /*05e0*/  BAR.SYNC.DEFER_BLOCKING 0x0 ;  /* 0x0000000000007b1d */ /* 0x000ff00000010000 */
[----:B-1----:R-:W1:Y:S01]  /*05f0*/  LDC.64 R14, c[0x0][0x228] ;  /* 0x00008a00ff0e7b82 */ /* 0x002e620000000a00 */
[----:B------:R-:W3:Y:S04]  /*0600*/  @!P2 LDS R2, [R13] ;  /* 0x000000000d02a984 */ /* 0x000ee80000000800 */
[----:B---3--:R-:W3:Y:S02]  /*0610*/  SHFL.BFLY PT, R5, R2, 0x1, 0x1f ;  /* 0x0c201f0002057f89 */ /* 0x008ee400000e0000 */
[----:B---3--:R-:W-:-:S05]  /*0620*/  FADD R18, R2, R5 ;  /* 0x0000000502127221 */ /* 0x008fca0000000000 */
[----:B------:R3:W-:Y:S01]  /*0630*/  @P0 STS [R13], R18 ;  /* 0x000000120d000388 */ /* 0x0007e20000000800 */
[----:B------:R-:W-:Y:S01]  /*0640*/  BAR.SYNC.DEFER_BLOCKING 0x0 ;  /* 0x0000000000007b1d */ /* 0x000fe20000010000 */
[----:B------:R-:W-:Y:S01]  /*0650*/  LOP3.LUT P0, RZ, R8, R17, RZ, 0xfc, !PT ;  /* 0x0000001108ff7212 */ /* 0x000fe2000780fcff */
[----:B---3--:R-:W-:-:S04]  /*0660*/  IMAD.MOV.U32 R13, RZ, RZ, 0x3d800000 ;  /* 0x3d800000ff0d7424 */ /* 0x008fc800078e00ff */
[----:B------:R-:W-:Y:S04]  /*0670*/  LDS R4, [R9+UR4] ;  /* 0x0000000409047984 */ /* 0x000fe80008000800 */
[----:B------:R-:W3:Y:S01]  /*0680*/  LDS R5, [R9+UR4+0x8] ;  /* 0x0000080409057984 */ /* 0x000ee20008000800 */
[----:B------:R-:W-:Y:S06]  /*0690*/  BAR.SYNC.DEFER_BLOCKING 0x0 ;  /* 0x0000000000007b1d */ /* 0x000fec0000010000 */
[----:B---3--:R-:W-:Y:S02]  /*06a0*/  STS.64 [R6], R4 ;  /* 0x0000000406007388 */ /* 0x008fe40000000a00 */
[----:B------:R-:W-:Y:S06]  /*06b0*/  BAR.SYNC.DEFER_BLOCKING 0x0 ;  /* 0x0000000000007b1d */ /* 0x000fec0000010000 */
[----:B------:R-:W3:Y:S02]  /*06c0*/  LDS R12, [R7] ;  /* 0x00000000070c7984 */ /* 0x000ee40000000800 */
[----:B------:R-:W-:Y:S06]  /*06d0*/  BAR.SYNC.DEFER_BLOCKING 0x0 ;  /* 0x0000000000007b1d */ /* 0x000fec0000010000 */
[----:B------:R4:W-:Y:S01]  /*06e0*/  STS.64 [R6], R4 ;  /* 0x0000000406007388 */ /* 0x0009e20000000a00 */
[----:B---3--:R-:W-:Y:S01]  /*06f0*/  FFMA R12, R12, R13, 9.9999997473787516356e-06 ;  /* 0x3727c5ac0c0c7423 */ /* 0x008fe2000000000d */
[----:B------:R-:W-:Y:S01]  /*0700*/  LOP3.LUT R13, R3, 0x7, R0, 0xf8, !PT ;  /* 0x00000007030d7812 */ /* 0x000fe200078ef800 */
[----:B------:R-:W-:-:S02]  /*0710*/  FMUL R3, R16, 0.0625 ;  /* 0x3d80000010037820 */ /* 0x000fc40000400000 */
[----:B------:R-:W3:Y:S01]  /*0720*/  MUFU.RSQ R9, R12 ;  /* 0x0000000c00097308 */ /* 0x000ee20000001400 */
[----:B------:R-:W-:Y:S01]  /*0730*/  BAR.SYNC.DEFER_BLOCKING 0x0 ;  /* 0x0000000000007b1d */ /* 0x000fe20000010000 */
[C---:B------:R-:W-:Y:S01]  /*0740*/  ISETP.LT.AND P0, PT, R13.reuse, 0x400, !P0 ;  /* 0x000004000d00780c */ /* 0x040fe20004701270 */
[----:B-1----:R-:W-:-:S04]  /*0750*/  IMAD.WIDE R14, R13, 0x4, R14 ;  /* 0x000000040d0e7825 */ /* 0x002fc800078e020e */
[----:B--2---:R-:W-:-:S08]  /*0760*/  IMAD.WIDE R10, R13, 0x4, R10 ;  /* 0x000000040d0a7825 */ /* 0x004fd000078e020a */
[----:B---3--:R4:W-:Y:S04]  /*0770*/  @P0 STG.E desc[UR6][R14.64], R9 ;  /* 0x000000090e000986 */ /* 0x0089e8000c101906 */
[----:B------:R4:W-:Y:S01]  /*0780*/  @P0 STG.E desc[UR6][R10.64], R3 ;  /* 0x000000030a000986 */ /* 0x0009e2000c101906 */
[----:B------:R-:W-:Y:S05]  /*0790*/  @!P0 EXIT ;  /* 0x000000000000894d */ /* 0x000fea0003800000 */
[----:B------:R-:W0:Y:S01]  /*07a0*/  LDS R7, [R7] ;  /* 0x0000000007077984 */ /* 0x000e220000000800 */
[----:B----4-:R-:W1:Y:S02]  /*07b0*/  LDC.64 R2, c[0x0][0x220] ;  /* 0x00008800ff027b82 */ /* 0x010e640000000a00 */
[----:B-1----:R-:W-:-:S05]  /*07c0*/  IMAD.WIDE R2, R13, 0x4, R2 ;  /* 0x000000040d027825 */ /* 0x002fca00078e0202 */
[----:B0-----:R-:W-:Y:S01]  /*07d0*/  STG.E desc[UR6][R2.64], R7 ;  /* 0x0000000702007986 */ /* 0x001fe2000c101906 */
[----:B------:R-:W-:Y:S05]  /*07e0*/  EXIT ;  /* 0x000000000000794d */ /* 0x000fea0003800000 */
.L_x_0:
[----:B------:R-:W-:-:S00]  /*07f0*/  BRA `(.L_x_0) ;  /* 0xfffffffc00fc7947 */ /* 0x000fc0000383ffff */
[----:B------:R-:W-:-:S00]  /*0800*/  NOP ;  /* 0x0000000000007918 */ /* 0x000fc00000000000 */
[----:B------:R-:W-:-:S00]  /*0810*/  NOP ;  /* 0x0000000000007918 */ /* 0x000fc00000000000 */
[----:B------:R-:W-:-:S00]  /*0820*/  NOP ;  /* 0x0000000000007918 */ /* 0x000fc00000000000 */
[----:B------:R-:W-:-:S00]  /*0830*/  NOP ;  /* 0x0000000000007918 */ /* 0x000fc00000000000 */
[----:B------:R-:W-:-:S00]  /*0840*/  NOP ;  /* 0x0000000000007918 */ /* 0x000fc00000000000 */
[----:B------:R-:W-:-:S00]  /*0850*/  NOP ;  /* 0x0000000000007918 */ /* 0x000fc00000000000 */
[----:B------:R-:W-:-:S00]  /*0860*/  NOP ;  /* 0x0000000000007918 */ /* 0x000fc00000000000 */
[----:B------:R-:W-:-:S00]  /*0870*/  NOP ;  /* 0x0000000000007918 */ /* 0x000fc00000000000 */
.L_x_1:


//--------------------- .nv.global.init           --------------------------
	.section	.nv.global.init,"aw",@progbits
.nv.global.init:
	.type		_$_str,@object
	.size		_$_str,(.L_0 - _$_str)
_$_str:
        /*0000*/ 	.byte	0x5f, 0x5f, 0x43, 0x55, 0x44, 0x41, 0x5f, 0x46, 0x54, 0x5a, 0x00
.L_0:


//--------------------- .nv.shared.triton_per_fused__native_batch_norm_legit_18 --------------------------
	.section	.nv.shared.triton_per_fused__native_batch_norm_legit_18,"aw",@nobits
	.sectionflags	@""
	.align	16
	.zero		1024


//--------------------- .nv.constant0.triton_per_fused__native_batch_norm_legit_18 --------------------------
	.section	.nv.constant0.triton_per_fused__native_batch_norm_legit_18,"a",@progbits
	.sectionflags	@""
	.align	4
.nv.constant0.triton_per_fused__native_batch_norm_legit_18:
	.zero		568
